//
// Generated by NVIDIA NVVM Compiler
//
// Compiler Build ID: CL-36424714
// Cuda compilation tools, release 13.0, V13.0.88
// Based on NVVM 20.0.0
//

.version 9.0
.target sm_100
.address_size 64

	// .globl	_Z5Find3PiS_S_
// _ZZ5Find3PiS_S_E5queue has been demoted

.visible .entry _Z5Find3PiS_S_(
	.param .u64 .ptr .align 1 _Z5Find3PiS_S__param_0,
	.param .u64 .ptr .align 1 _Z5Find3PiS_S__param_1,
	.param .u64 .ptr .align 1 _Z5Find3PiS_S__param_2
)
{
	.reg .pred 	%p<5>;
	.reg .b32 	%r<13>;
	.reg .b64 	%rd<11>;
	// demoted variable
	.shared .align 4 .b8 _ZZ5Find3PiS_S_E5queue[4100];
	ld.param.u64 	%rd1, [_Z5Find3PiS_S__param_0];
	ld.param.u64 	%rd2, [_Z5Find3PiS_S__param_1];
	ld.param.u64 	%rd3, [_Z5Find3PiS_S__param_2];
	mov.u32 	%r1, %tid.x;
	setp.ne.s32 	%p1, %r1, 0;
	@%p1 bra 	$L__BB0_2;
	mov.b32 	%r3, 0;
	st.shared.u32 	[_ZZ5Find3PiS_S_E5queue+4096], %r3;
$L__BB0_2:
	bar.sync 	0;
	cvta.to.global.u64 	%rd4, %rd1;
	mul.wide.u32 	%rd5, %r1, 4;
	add.s64 	%rd6, %rd4, %rd5;
	ld.global.u32 	%r4, [%rd6];
	setp.ne.s32 	%p2, %r4, 3;
	@%p2 bra 	$L__BB0_4;
	mov.u32 	%r5, _ZZ5Find3PiS_S_E5queue;
	atom.shared.add.u32 	%r6, [_ZZ5Find3PiS_S_E5queue+4096], 1;
	shl.b32 	%r7, %r6, 2;
	add.s32 	%r8, %r5, %r7;
	st.shared.u32 	[%r8], %r1;
$L__BB0_4:
	bar.sync 	0;
	ld.shared.u32 	%r2, [_ZZ5Find3PiS_S_E5queue+4096];
	setp.ge.u32 	%p3, %r1, %r2;
	@%p3 bra 	$L__BB0_6;
	shl.b32 	%r9, %r1, 2;
	mov.u32 	%r10, _ZZ5Find3PiS_S_E5queue;
	add.s32 	%r11, %r10, %r9;
	ld.shared.u32 	%r12, [%r11];
	cvta.to.global.u64 	%rd7, %rd2;
	add.s64 	%rd9, %rd7, %rd5;
	st.global.u32 	[%rd9], %r12;
$L__BB0_6:
	setp.ne.s32 	%p4, %r1, 0;
	@%p4 bra 	$L__BB0_8;
	cvta.to.global.u64 	%rd10, %rd3;
	st.global.u32 	[%rd10], %r2;
$L__BB0_8:
	ret;

}


// ===== COMPILED SASS (sm_100) =====

	.target	sm_100

	.elftype	@"ET_EXEC"


//--------------------- .note.nv.tkinfo           --------------------------
	.section	.note.nv.tkinfo,"",@"SHT_NOTE"
	.sectionflags	@"SHF_NOTE_NV_TKINFO"
	.tkinfo
        /*0018*/ 	.word	0x00000002
        /*0030*/ 	.string	""
        /*0030*/ 	.string	"ptxas"
        /*0030*/ 	.string	"Cuda compilation tools, release 13.0, V13.0.88"
        /*0030*/ 	.string	"Build cuda_13.0.r13.0/compiler.36424714_0"
        /*0030*/ 	.string	"-arch sm_100 -m 64 "



//--------------------- .note.nv.cuinfo           --------------------------
	.section	.note.nv.cuinfo,"",@"SHT_NOTE"
	.sectionflags	@"SHF_NOTE_NV_CUINFO"
        /*0018*/ 	.short	0x0002
        /*001a*/ 	.short	0x0064
        /*001c*/ 	.short	0x0082
	.zero		2


//--------------------- .nv.info                  --------------------------
	.section	.nv.info,"",@"SHT_CUDA_INFO"
	.align	4


	//----- nvinfo : EIATTR_REGCOUNT
	.align		4
        /*0000*/ 	.byte	0x04, 0x2f
        /*0002*/ 	.short	(.L_1 - .L_0)
	.align		4
.L_0:
        /*0004*/ 	.word	index@(_Z5Find3PiS_S_)
        /*0008*/ 	.word	0x0000000c


	//----- nvinfo : EIATTR_FRAME_SIZE
	.align		4
.L_1:
        /*000c*/ 	.byte	0x04, 0x11
        /*000e*/ 	.short	(.L_3 - .L_2)
	.align		4
.L_2:
        /*0010*/ 	.word	index@(_Z5Find3PiS_S_)
        /*0014*/ 	.word	0x00000000


	//----- nvinfo : EIATTR_MIN_STACK_SIZE
	.align		4
.L_3:
        /*0018*/ 	.byte	0x04, 0x12
        /*001a*/ 	.short	(.L_5 - .L_4)
	.align		4
.L_4:
        /*001c*/ 	.word	index@(_Z5Find3PiS_S_)
        /*0020*/ 	.word	0x00000000
.L_5:


//--------------------- .nv.compat                --------------------------
	.section	.nv.compat,"",@"SHT_CUDA_COMPAT_INFO"
	.align	4
        /*0000*/ 	.byte	0x02, 0x09, 0x00, 0x00, 0x02, 0x02, 0x01, 0x00, 0x02, 0x05, 0x05, 0x00, 0x03, 0x07, 0x01, 0x01
        /*0010*/ 	.byte	0x02, 0x03, 0x00, 0x00, 0x02, 0x06, 0x01, 0x00, 0x04, 0x0b, 0x08, 0x00, 0x09, 0x00, 0x00, 0x00
        /*0020*/ 	.byte	0x00, 0x00, 0x00, 0x00


//--------------------- .nv.info._Z5Find3PiS_S_   --------------------------
	.section	.nv.info._Z5Find3PiS_S_,"",@"SHT_CUDA_INFO"
	.sectionflags	@""
	.align	4


	//----- nvinfo : EIATTR_CUDA_API_VERSION
	.align		4
        /*0000*/ 	.byte	0x04, 0x37
        /*0002*/ 	.short	(.L_7 - .L_6)
.L_6:
        /*0004*/ 	.word	0x00000082


	//----- nvinfo : EIATTR_KPARAM_INFO
	.align		4
.L_7:
        /*0008*/ 	.byte	0x04, 0x17
        /*000a*/ 	.short	(.L_9 - .L_8)
.L_8:
        /*000c*/ 	.word	0x00000000
        /*0010*/ 	.short	0x0002
        /*0012*/ 	.short	0x0010
        /*0014*/ 	.byte	0x00, 0xf5, 0x21, 0x00


	//----- nvinfo : EIATTR_KPARAM_INFO
	.align		4
.L_9:
        /*0018*/ 	.byte	0x04, 0x17
        /*001a*/ 	.short	(.L_11 - .L_10)
.L_10:
        /*001c*/ 	.word	0x00000000
        /*0020*/ 	.short	0x0001
        /*0022*/ 	.short	0x0008
        /*0024*/ 	.byte	0x00, 0xf5, 0x21, 0x00


	//----- nvinfo : EIATTR_KPARAM_INFO
	.align		4
.L_11:
        /*0028*/ 	.byte	0x04, 0x17
        /*002a*/ 	.short	(.L_13 - .L_12)
.L_12:
        /*002c*/ 	.word	0x00000000
        /*0030*/ 	.short	0x0000
        /*0032*/ 	.short	0x0000
        /*0034*/ 	.byte	0x00, 0xf5, 0x21, 0x00


	//----- nvinfo : EIATTR_SPARSE_MMA_MASK
	.align		4
.L_13:
        /*0038*/ 	.byte	0x03, 0x50
        /*003a*/ 	.short	0x0000


	//----- nvinfo : EIATTR_MAXREG_COUNT
	.align		4
        /*003c*/ 	.byte	0x03, 0x1b
        /*003e*/ 	.short	0x00ff


	//----- nvinfo : EIATTR_NUM_BARRIERS
	.align		4
        /*0040*/ 	.byte	0x02, 0x4c
        /*0042*/ 	.byte	0x01
	.zero		1


	//----- nvinfo : EIATTR_MERCURY_ISA_VERSION
	.align		4
        /*0044*/ 	.byte	0x03, 0x5f
        /*0046*/ 	.short	0x0101


	//----- nvinfo : EIATTR_INT_WARP_WIDE_INSTR_OFFSETS
	.align		4
        /*0048*/ 	.byte	0x04, 0x31
        /*004a*/ 	.short	(.L_15 - .L_14)


	//   ....[0]....
.L_14:
        /*004c*/ 	.word	0x00000110


	//   ....[1]....
        /*0050*/ 	.word	0x000001b0


	//----- nvinfo : EIATTR_VRC_CTA_INIT_COUNT
	.align		4
.L_15:
        /*0054*/ 	.byte	0x02, 0x4a
	.zero		1
	.zero		1


	//----- nvinfo : EIATTR_EXIT_INSTR_OFFSETS
	.align		4
        /*0058*/ 	.byte	0x04, 0x1c
        /*005a*/ 	.short	(.L_17 - .L_16)


	//   ....[0]....
.L_16:
        /*005c*/ 	.word	0x000002b0


	//   ....[1]....
        /*0060*/ 	.word	0x000002e0


	//----- nvinfo : EIATTR_CRS_STACK_SIZE
	.align		4
.L_17:
        /*0064*/ 	.byte	0x04, 0x1e
        /*0066*/ 	.short	(.L_19 - .L_18)
.L_18:
        /*0068*/ 	.word	0x00000000


	//----- nvinfo : EIATTR_CBANK_PARAM_SIZE
	.align		4
.L_19:
        /*006c*/ 	.byte	0x03, 0x19
        /*006e*/ 	.short	0x0018


	//----- nvinfo : EIATTR_PARAM_CBANK
	.align		4
        /*0070*/ 	.byte	0x04, 0x0a
        /*0072*/ 	.short	(.L_21 - .L_20)
	.align		4
.L_20:
        /*0074*/ 	.word	index@(.nv.constant0._Z5Find3PiS_S_)
        /*0078*/ 	.short	0x0380
        /*007a*/ 	.short	0x0018


	//----- nvinfo : EIATTR_SW_WAR
	.align		4
.L_21:
        /*007c*/ 	.byte	0x04, 0x36
        /*007e*/ 	.short	(.L_23 - .L_22)
.L_22:
        /*0080*/ 	.word	0x00000008
.L_23:


//--------------------- .nv.callgraph             --------------------------
	.section	.nv.callgraph,"",@"SHT_CUDA_CALLGRAPH"
	.align	4
	.sectionentsize	8
	.align		4
        /*0000*/ 	.word	0x00000000
	.align		4
        /*0004*/ 	.word	0xffffffff
	.align		4
        /*0008*/ 	.word	0x00000000
	.align		4
        /*000c*/ 	.word	0xfffffffe
	.align		4
        /*0010*/ 	.word	0x00000000
	.align		4
        /*0014*/ 	.word	0xfffffffd
	.align		4
        /*0018*/ 	.word	0x00000000
	.align		4
        /*001c*/ 	.word	0xfffffffc


//--------------------- .text._Z5Find3PiS_S_      --------------------------
	.section	.text._Z5Find3PiS_S_,"ax",@progbits
	.align	128
        .global         _Z5Find3PiS_S_
        .type           _Z5Find3PiS_S_,@function
        .size           _Z5Find3PiS_S_,(.L_x_3 - _Z5Find3PiS_S_)
        .other          _Z5Find3PiS_S_,@"STO_CUDA_ENTRY STV_DEFAULT"
_Z5Find3PiS_S_:
.text._Z5Find3PiS_S_:
[----:B------:R-:W-:Y:S01]  /*0000*/  LDC R1, c[0x0][0x37c] ;  /* 0x0000df00ff017b82 */ /* 0x000fe20000000800 */
[----:B------:R-:W0:Y:S07]  /*0010*/  S2R R9, SR_TID.X ;  /* 0x0000000000097919 */ /* 0x000e2e0000002100 */
[----:B------:R-:W1:Y:S01]  /*0020*/  LDC.64 R2, c[0x0][0x380] ;  /* 0x0000e000ff027b82 */ /* 0x000e620000000a00 */
[----:B------:R-:W2:Y:S01]  /*0030*/  LDCU.64 UR6, c[0x0][0x358] ;  /* 0x00006b00ff0677ac */ /* 0x000ea20008000a00 */
[C---:B0-----:R-:W-:Y:S01]  /*0040*/  ISETP.NE.AND P0, PT, R9.reuse, RZ, PT ;  /* 0x000000ff0900720c */ /* 0x041fe20003f05270 */
[----:B-1----:R-:W-:-:S12]  /*0050*/  IMAD.WIDE.U32 R2, R9, 0x4, R2 ;  /* 0x0000000409027825 */ /* 0x002fd800078e0002 */
[----:B------:R-:W0:Y:S01]  /*0060*/  @!P0 S2R R5, SR_CgaCtaId ;  /* 0x0000000000058919 */ /* 0x000e220000008800 */
[----:B------:R-:W-:-:S04]  /*0070*/  @!P0 MOV R0, 0x400 ;  /* 0x0000040000008802 */ /* 0x000fc80000000f00 */
[----:B0-----:R-:W-:-:S05]  /*0080*/  @!P0 LEA R0, R5, R0, 0x18 ;  /* 0x0000000005008211 */ /* 0x001fca00078ec0ff */
[----:B------:R0:W-:Y:S01]  /*0090*/  @!P0 STS [R0+0x1000], RZ ;  /* 0x001000ff00008388 */ /* 0x0001e20000000800 */
[----:B------:R-:W-:Y:S06]  /*00a0*/  BAR.SYNC.DEFER_BLOCKING 0x0 ;  /* 0x0000000000007b1d */ /* 0x000fec0000010000 */
[----:B--2---:R-:W2:Y:S01]  /*00b0*/  LDG.E R2, desc[UR6][R2.64] ;  /* 0x0000000602027981 */ /* 0x004ea2000c1e1900 */
[----:B------:R-:W-:Y:S01]  /*00c0*/  BSSY.RECONVERGENT B0, `(.L_x_0) ;  /* 0x0000013000007945 */ /* 0x000fe20003800200 */
[----:B--2---:R-:W-:-:S13]  /*00d0*/  ISETP.NE.AND P1, PT, R2, 0x3, PT ;  /* 0x000000030200780c */ /* 0x004fda0003f25270 */
[----:B0-----:R-:W-:Y:S05]  /*00e0*/  @P1 BRA `(.L_x_1) ;  /* 0x0000000000401947 */ /* 0x001fea0003800000 */
[----:B------:R-:W0:Y:S01]  /*00f0*/  S2R R0, SR_LANEID ;  /* 0x0000000000007919 */ /* 0x000e220000000000 */
[----:B------:R-:W1:Y:S01]  /*0100*/  S2UR UR5, SR_CgaCtaId ;  /* 0x00000000000579c3 */ /* 0x000e620000008800 */
[----:B------:R-:W-:Y:S01]  /*0110*/  VOTEU.ANY UR8, UPT, PT ;  /* 0x0000000000087886 */ /* 0x000fe200038e0100 */
[----:B------:R-:W-:Y:S01]  /*0120*/  UMOV UR4, 0x400 ;  /* 0x0000040000047882 */ /* 0x000fe20000000000 */
[----:B------:R-:W0:Y:S01]  /*0130*/  FLO.U32 R3, UR8 ;  /* 0x0000000800037d00 */ /* 0x000e2200080e0000 */
[----:B------:R-:W2:Y:S07]  /*0140*/  S2R R4, SR_LTMASK ;  /* 0x0000000000047919 */ /* 0x000eae0000003900 */
[----:B------:R-:W3:Y:S01]  /*0150*/  POPC R2, UR8 ;  /* 0x0000000800027d09 */ /* 0x000ee20008000000 */
[----:B-1----:R-:W-:Y:S01]  /*0160*/  ULEA UR4, UR5, UR4, 0x18 ;  /* 0x0000000405047291 */ /* 0x002fe2000f8ec0ff */
[----:B0-----:R-:W-:-:S02]  /*0170*/  ISETP.EQ.U32.AND P1, PT, R3, R0, PT ;  /* 0x000000000300720c */ /* 0x001fc40003f22070 */
[----:B--2---:R-:W-:-:S04]  /*0180*/  LOP3.LUT R4, R4, UR8, RZ, 0xc0, !PT ;  /* 0x0000000804047c12 */ /* 0x004fc8000f8ec0ff */
[----:B------:R-:W0:Y:S07]  /*0190*/  POPC R5, R4 ;  /* 0x0000000400057309 */ /* 0x000e2e0000000000 */
[----:B---3--:R-:W1:Y:S04]  /*01a0*/  @P1 ATOMS.ADD R2, [UR4+0x1000], R2 ;  /* 0x00100002ff02198c */ /* 0x008e680008000004 */
[----:B-1----:R-:W0:Y:S02]  /*01b0*/  SHFL.IDX PT, R0, R2, R3, 0x1f ;  /* 0x00001f0302007589 */ /* 0x002e2400000e0000 */
[----:B0-----:R-:W-:-:S05]  /*01c0*/  IMAD.IADD R0, R0, 0x1, R5 ;  /* 0x0000000100007824 */ /* 0x001fca00078e0205 */
[----:B------:R-:W-:-:S05]  /*01d0*/  LEA R0, R0, UR4, 0x2 ;  /* 0x0000000400007c11 */ /* 0x000fca000f8e10ff */
[----:B------:R0:W-:Y:S02]  /*01e0*/  STS [R0], R9 ;  /* 0x0000000900007388 */ /* 0x0001e40000000800 */
.L_x_1:
[----:B------:R-:W-:Y:S05]  /*01f0*/  BSYNC.RECONVERGENT B0 ;  /* 0x0000000000007941 */ /* 0x000fea0003800200 */
.L_x_0:
[----:B------:R-:W1:Y:S08]  /*0200*/  S2UR UR5, SR_CgaCtaId ;  /* 0x00000000000579c3 */ /* 0x000e700000008800 */
[----:B------:R-:W-:Y:S06]  /*0210*/  BAR.SYNC.DEFER_BLOCKING 0x0 ;  /* 0x0000000000007b1d */ /* 0x000fec0000010000 */
[----:B------:R-:W-:-:S02]  /*0220*/  UMOV UR4, 0x400 ;  /* 0x0000040000047882 */ /* 0x000fc40000000000 */
[----:B-1----:R-:W-:-:S09]  /*0230*/  ULEA UR4, UR5, UR4, 0x18 ;  /* 0x0000000405047291 */ /* 0x002fd2000f8ec0ff */
[----:B------:R-:W1:Y:S02]  /*0240*/  LDS R5, [UR4+0x1000] ;  /* 0x00100004ff057984 */ /* 0x000e640008000800 */
[----:B-1----:R-:W-:-:S13]  /*0250*/  ISETP.GE.U32.AND P1, PT, R9, R5, PT ;  /* 0x000000050900720c */ /* 0x002fda0003f26070 */
[C---:B0-----:R-:W-:Y:S01]  /*0260*/  @!P1 LEA R0, R9.reuse, UR4, 0x2 ;  /* 0x0000000409009c11 */ /* 0x041fe2000f8e10ff */
[----:B------:R-:W0:Y:S04]  /*0270*/  @!P1 LDC.64 R2, c[0x0][0x388] ;  /* 0x0000e200ff029b82 */ /* 0x000e280000000a00 */
[----:B------:R-:W1:Y:S01]  /*0280*/  @!P1 LDS R7, [R0] ;  /* 0x0000000000079984 */ /* 0x000e620000000800 */
[----:B0-----:R-:W-:-:S05]  /*0290*/  @!P1 IMAD.WIDE.U32 R2, R9, 0x4, R2 ;  /* 0x0000000409029825 */ /* 0x001fca00078e0002 */
[----:B-1----:R0:W-:Y:S01]  /*02a0*/  @!P1 STG.E desc[UR6][R2.64], R7 ;  /* 0x0000000702009986 */ /* 0x0021e2000c101906 */
[----:B------:R-:W-:Y:S05]  /*02b0*/  @P0 EXIT ;  /* 0x000000000000094d */ /* 0x000fea0003800000 */
[----:B0-----:R-:W0:Y:S02]  /*02c0*/  LDC.64 R2, c[0x0][0x390] ;  /* 0x0000e400ff027b82 */ /* 0x001e240000000a00 */
[----:B0-----:R-:W-:Y:S01]  /*02d0*/  STG.E desc[UR6][R2.64], R5 ;  /* 0x0000000502007986 */ /* 0x001fe2000c101906 */
[----:B------:R-:W-:Y:S05]  /*02e0*/  EXIT ;  /* 0x000000000000794d */ /* 0x000fea0003800000 */
.L_x_2:
[----:B------:R-:W-:-:S00]  /*02f0*/  BRA `(.L_x_2) ;  /* 0xfffffffc00fc7947 */ /* 0x000fc0000383ffff */
[----:B------:R-:W-:-:S00]  /*0300*/  NOP ;  /* 0x0000000000007918 */ /* 0x000fc00000000000 */
[----:B------:R-:W-:-:S00]  /*0310*/  NOP ;  /* 0x0000000000007918 */ /* 0x000fc00000000000 */
[----:B------:R-:W-:-:S00]  /*0320*/  NOP ;  /* 0x0000000000007918 */ /* 0x000fc00000000000 */
[----:B------:R-:W-:-:S00]  /*0330*/  NOP ;  /* 0x0000000000007918 */ /* 0x000fc00000000000 */
[----:B------:R-:W-:-:S00]  /*0340*/  NOP ;  /* 0x0000000000007918 */ /* 0x000fc00000000000 */
[----:B------:R-:W-:-:S00]  /*0350*/  NOP ;  /* 0x0000000000007918 */ /* 0x000fc00000000000 */
[----:B------:R-:W-:-:S00]  /*0360*/  NOP ;  /* 0x0000000000007918 */ /* 0x000fc00000000000 */
[----:B------:R-:W-:-:S00]  /*0370*/  NOP ;  /* 0x0000000000007918 */ /* 0x000fc00000000000 */
.L_x_3:


//--------------------- .nv.shared._Z5Find3PiS_S_ --------------------------
	.section	.nv.shared._Z5Find3PiS_S_,"aw",@nobits
	.sectionflags	@""
	.align	4
.nv.shared._Z5Find3PiS_S_:
	.zero		5124


//--------------------- .nv.shared.reserved.0     --------------------------
	.section	.nv.shared.reserved.0,"aw",@nobits
	.weak		__nv_reservedSMEM_offset_0_alias
	.size		__nv_reservedSMEM_offset_0_alias, 0, 64
	.other		__nv_reservedSMEM_offset_0_alias,@"STO_CUDA_RESERVED_SHARED STV_DEFAULT"
__nv_reservedSMEM_offset_0_alias:
	.zero		0
	.zero		64


//--------------------- .nv.constant0._Z5Find3PiS_S_ --------------------------
	.section	.nv.constant0._Z5Find3PiS_S_,"a",@progbits
	.sectionflags	@""
	.align	4
.nv.constant0._Z5Find3PiS_S_:
	.zero		920


//--------------------- SYMBOLS --------------------------

	.type		.nv.reservedSmem.offset0,@object
	.size		.nv.reservedSmem.offset0,0x4
	.type		.nv.reservedSmem.cap,@object
	.size		.nv.reservedSmem.cap,0x4
